//
// Generated by NVIDIA NVVM Compiler
//
// Compiler Build ID: CL-36424714
// Cuda compilation tools, release 13.0, V13.0.88
// Based on NVVM 20.0.0
//

.version 9.0
.target sm_100
.address_size 64

	// .globl	sqrtKernel

.visible .entry sqrtKernel(
	.param .u64 .ptr .align 1 sqrtKernel_param_0,
	.param .u32 sqrtKernel_param_1,
	.param .u64 .ptr .align 1 sqrtKernel_param_2,
	.param .u32 sqrtKernel_param_3,
	.param .u32 sqrtKernel_param_4
)
{
	.reg .pred 	%p<2>;
	.reg .b32 	%r<10>;
	.reg .b64 	%rd<9>;
	.reg .b64 	%fd<3>;

	ld.param.u64 	%rd1, [sqrtKernel_param_0];
	ld.param.u32 	%r2, [sqrtKernel_param_1];
	ld.param.u64 	%rd2, [sqrtKernel_param_2];
	ld.param.u32 	%r3, [sqrtKernel_param_3];
	ld.param.u32 	%r4, [sqrtKernel_param_4];
	mov.u32 	%r5, %ctaid.x;
	mov.u32 	%r6, %ntid.x;
	mov.u32 	%r7, %tid.x;
	mad.lo.s32 	%r1, %r5, %r6, %r7;
	setp.ge.s32 	%p1, %r1, %r4;
	@%p1 bra 	$L__BB0_2;
	cvta.to.global.u64 	%rd3, %rd1;
	cvta.to.global.u64 	%rd4, %rd2;
	mul.lo.s32 	%r8, %r2, %r1;
	mul.wide.s32 	%rd5, %r8, 8;
	add.s64 	%rd6, %rd3, %rd5;
	ld.global.f64 	%fd1, [%rd6];
	sqrt.rn.f64 	%fd2, %fd1;
	mul.lo.s32 	%r9, %r3, %r1;
	mul.wide.s32 	%rd7, %r9, 8;
	add.s64 	%rd8, %rd4, %rd7;
	st.global.f64 	[%rd8], %fd2;
$L__BB0_2:
	ret;

}


// ===== COMPILED SASS (sm_100) =====

	.target	sm_100

	.elftype	@"ET_EXEC"


//--------------------- .note.nv.tkinfo           --------------------------
	.section	.note.nv.tkinfo,"",@"SHT_NOTE"
	.sectionflags	@"SHF_NOTE_NV_TKINFO"
	.tkinfo
        /*0018*/ 	.word	0x00000002
        /*0030*/ 	.string	""
        /*0030*/ 	.string	"ptxas"
        /*0030*/ 	.string	"Cuda compilation tools, release 13.0, V13.0.88"
        /*0030*/ 	.string	"Build cuda_13.0.r13.0/compiler.36424714_0"
        /*0030*/ 	.string	"-arch sm_100 -m 64 "



//--------------------- .note.nv.cuinfo           --------------------------
	.section	.note.nv.cuinfo,"",@"SHT_NOTE"
	.sectionflags	@"SHF_NOTE_NV_CUINFO"
        /*0018*/ 	.short	0x0002
        /*001a*/ 	.short	0x0064
        /*001c*/ 	.short	0x0082
	.zero		2


//--------------------- .nv.info                  --------------------------
	.section	.nv.info,"",@"SHT_CUDA_INFO"
	.align	4


	//----- nvinfo : EIATTR_REGCOUNT
	.align		4
        /*0000*/ 	.byte	0x04, 0x2f
        /*0002*/ 	.short	(.L_1 - .L_0)
	.align		4
.L_0:
        /*0004*/ 	.word	index@(sqrtKernel)
        /*0008*/ 	.word	0x00000012


	//----- nvinfo : EIATTR_FRAME_SIZE
	.align		4
.L_1:
        /*000c*/ 	.byte	0x04, 0x11
        /*000e*/ 	.short	(.L_3 - .L_2)
	.align		4
.L_2:
        /*0010*/ 	.word	index@($__internal_0_$__cuda_sm20_dsqrt_rn_f64_mediumpath_v1)
        /*0014*/ 	.word	0x00000000


	//----- nvinfo : EIATTR_FRAME_SIZE
	.align		4
.L_3:
        /*0018*/ 	.byte	0x04, 0x11
        /*001a*/ 	.short	(.L_5 - .L_4)
	.align		4
.L_4:
        /*001c*/ 	.word	index@(sqrtKernel)
        /*0020*/ 	.word	0x00000000


	//----- nvinfo : EIATTR_MIN_STACK_SIZE
	.align		4
.L_5:
        /*0024*/ 	.byte	0x04, 0x12
        /*0026*/ 	.short	(.L_7 - .L_6)
	.align		4
.L_6:
        /*0028*/ 	.word	index@(sqrtKernel)
        /*002c*/ 	.word	0x00000000
.L_7:


//--------------------- .nv.compat                --------------------------
	.section	.nv.compat,"",@"SHT_CUDA_COMPAT_INFO"
	.align	4
        /*0000*/ 	.byte	0x02, 0x09, 0x00, 0x00, 0x02, 0x02, 0x01, 0x00, 0x02, 0x05, 0x05, 0x00, 0x03, 0x07, 0x01, 0x01
        /*0010*/ 	.byte	0x02, 0x03, 0x00, 0x00, 0x02, 0x06, 0x01, 0x00, 0x04, 0x0b, 0x08, 0x00, 0x01, 0x00, 0x00, 0x00
        /*0020*/ 	.byte	0x00, 0x00, 0x00, 0x00


//--------------------- .nv.info.sqrtKernel       --------------------------
	.section	.nv.info.sqrtKernel,"",@"SHT_CUDA_INFO"
	.sectionflags	@""
	.align	4


	//----- nvinfo : EIATTR_CUDA_API_VERSION
	.align		4
        /*0000*/ 	.byte	0x04, 0x37
        /*0002*/ 	.short	(.L_9 - .L_8)
.L_8:
        /*0004*/ 	.word	0x00000082


	//----- nvinfo : EIATTR_KPARAM_INFO
	.align		4
.L_9:
        /*0008*/ 	.byte	0x04, 0x17
        /*000a*/ 	.short	(.L_11 - .L_10)
.L_10:
        /*000c*/ 	.word	0x00000000
        /*0010*/ 	.short	0x0004
        /*0012*/ 	.short	0x001c
        /*0014*/ 	.byte	0x00, 0xf0, 0x11, 0x00


	//----- nvinfo : EIATTR_KPARAM_INFO
	.align		4
.L_11:
        /*0018*/ 	.byte	0x04, 0x17
        /*001a*/ 	.short	(.L_13 - .L_12)
.L_12:
        /*001c*/ 	.word	0x00000000
        /*0020*/ 	.short	0x0003
        /*0022*/ 	.short	0x0018
        /*0024*/ 	.byte	0x00, 0xf0, 0x11, 0x00


	//----- nvinfo : EIATTR_KPARAM_INFO
	.align		4
.L_13:
        /*0028*/ 	.byte	0x04, 0x17
        /*002a*/ 	.short	(.L_15 - .L_14)
.L_14:
        /*002c*/ 	.word	0x00000000
        /*0030*/ 	.short	0x0002
        /*0032*/ 	.short	0x0010
        /*0034*/ 	.byte	0x00, 0xf5, 0x21, 0x00


	//----- nvinfo : EIATTR_KPARAM_INFO
	.align		4
.L_15:
        /*0038*/ 	.byte	0x04, 0x17
        /*003a*/ 	.short	(.L_17 - .L_16)
.L_16:
        /*003c*/ 	.word	0x00000000
        /*0040*/ 	.short	0x0001
        /*0042*/ 	.short	0x0008
        /*0044*/ 	.byte	0x00, 0xf0, 0x11, 0x00


	//----- nvinfo : EIATTR_KPARAM_INFO
	.align		4
.L_17:
        /*0048*/ 	.byte	0x04, 0x17
        /*004a*/ 	.short	(.L_19 - .L_18)
.L_18:
        /*004c*/ 	.word	0x00000000
        /*0050*/ 	.short	0x0000
        /*0052*/ 	.short	0x0000
        /*0054*/ 	.byte	0x00, 0xf5, 0x21, 0x00


	//----- nvinfo : EIATTR_SPARSE_MMA_MASK
	.align		4
.L_19:
        /*0058*/ 	.byte	0x03, 0x50
        /*005a*/ 	.short	0x0000


	//----- nvinfo : EIATTR_MAXREG_COUNT
	.align		4
        /*005c*/ 	.byte	0x03, 0x1b
        /*005e*/ 	.short	0x00ff


	//----- nvinfo : EIATTR_MERCURY_ISA_VERSION
	.align		4
        /*0060*/ 	.byte	0x03, 0x5f
        /*0062*/ 	.short	0x0101


	//----- nvinfo : EIATTR_VRC_CTA_INIT_COUNT
	.align		4
        /*0064*/ 	.byte	0x02, 0x4a
	.zero		1
	.zero		1


	//----- nvinfo : EIATTR_EXIT_INSTR_OFFSETS
	.align		4
        /*0068*/ 	.byte	0x04, 0x1c
        /*006a*/ 	.short	(.L_21 - .L_20)


	//   ....[0]....
.L_20:
        /*006c*/ 	.word	0x00000070


	//   ....[1]....
        /*0070*/ 	.word	0x00000290


	//----- nvinfo : EIATTR_CRS_STACK_SIZE
	.align		4
.L_21:
        /*0074*/ 	.byte	0x04, 0x1e
        /*0076*/ 	.short	(.L_23 - .L_22)
.L_22:
        /*0078*/ 	.word	0x00000000


	//----- nvinfo : EIATTR_CBANK_PARAM_SIZE
	.align		4
.L_23:
        /*007c*/ 	.byte	0x03, 0x19
        /*007e*/ 	.short	0x0020


	//----- nvinfo : EIATTR_PARAM_CBANK
	.align		4
        /*0080*/ 	.byte	0x04, 0x0a
        /*0082*/ 	.short	(.L_25 - .L_24)
	.align		4
.L_24:
        /*0084*/ 	.word	index@(.nv.constant0.sqrtKernel)
        /*0088*/ 	.short	0x0380
        /*008a*/ 	.short	0x0020


	//----- nvinfo : EIATTR_SW_WAR
	.align		4
.L_25:
        /*008c*/ 	.byte	0x04, 0x36
        /*008e*/ 	.short	(.L_27 - .L_26)
.L_26:
        /*0090*/ 	.word	0x00000008
.L_27:


//--------------------- .nv.callgraph             --------------------------
	.section	.nv.callgraph,"",@"SHT_CUDA_CALLGRAPH"
	.align	4
	.sectionentsize	8
	.align		4
        /*0000*/ 	.word	0x00000000
	.align		4
        /*0004*/ 	.word	0xffffffff
	.align		4
        /*0008*/ 	.word	0x00000000
	.align		4
        /*000c*/ 	.word	0xfffffffe
	.align		4
        /*0010*/ 	.word	0x00000000
	.align		4
        /*0014*/ 	.word	0xfffffffd
	.align		4
        /*0018*/ 	.word	0x00000000
	.align		4
        /*001c*/ 	.word	0xfffffffc


//--------------------- .text.sqrtKernel          --------------------------
	.section	.text.sqrtKernel,"ax",@progbits
	.align	128
        .global         sqrtKernel
        .type           sqrtKernel,@function
        .size           sqrtKernel,(.L_x_7 - sqrtKernel)
        .other          sqrtKernel,@"STO_CUDA_ENTRY STV_DEFAULT"
sqrtKernel:
.text.sqrtKernel:
[----:B------:R-:W-:Y:S01]  /*0000*/  LDC R1, c[0x0][0x37c] ;  /* 0x0000df00ff017b82 */ /* 0x000fe20000000800 */
[----:B------:R-:W0:Y:S07]  /*0010*/  S2R R3, SR_TID.X ;  /* 0x0000000000037919 */ /* 0x000e2e0000002100 */
[----:B------:R-:W0:Y:S01]  /*0020*/  S2UR UR4, SR_CTAID.X ;  /* 0x00000000000479c3 */ /* 0x000e220000002500 */
[----:B------:R-:W1:Y:S07]  /*0030*/  LDCU UR5, c[0x0][0x39c] ;  /* 0x00007380ff0577ac */ /* 0x000e6e0008000800 */
[----:B------:R-:W0:Y:S02]  /*0040*/  LDC R0, c[0x0][0x360] ;  /* 0x0000d800ff007b82 */ /* 0x000e240000000800 */
[----:B0-----:R-:W-:-:S05]  /*0050*/  IMAD R0, R0, UR4, R3 ;  /* 0x0000000400007c24 */ /* 0x001fca000f8e0203 */
[----:B-1----:R-:W-:-:S13]  /*0060*/  ISETP.GE.AND P0, PT, R0, UR5, PT ;  /* 0x0000000500007c0c */ /* 0x002fda000bf06270 */
[----:B------:R-:W-:Y:S05]  /*0070*/  @P0 EXIT ;  /* 0x000000000000094d */ /* 0x000fea0003800000 */
[----:B------:R-:W0:Y:S01]  /*0080*/  LDC.64 R4, c[0x0][0x380] ;  /* 0x0000e000ff047b82 */ /* 0x000e220000000a00 */
[----:B------:R-:W1:Y:S01]  /*0090*/  LDCU UR6, c[0x0][0x388] ;  /* 0x00007100ff0677ac */ /* 0x000e620008000800 */
[----:B------:R-:W2:Y:S01]  /*00a0*/  LDCU.64 UR4, c[0x0][0x358] ;  /* 0x00006b00ff0477ac */ /* 0x000ea20008000a00 */
[----:B-1----:R-:W-:-:S04]  /*00b0*/  IMAD R3, R0, UR6, RZ ;  /* 0x0000000600037c24 */ /* 0x002fc8000f8e02ff */
[----:B0-----:R-:W-:-:S06]  /*00c0*/  IMAD.WIDE R4, R3, 0x8, R4 ;  /* 0x0000000803047825 */ /* 0x001fcc00078e0204 */
[----:B--2---:R-:W2:Y:S01]  /*00d0*/  LDG.E.64 R4, desc[UR4][R4.64] ;  /* 0x0000000404047981 */ /* 0x004ea2000c1e1b00 */
[----:B------:R-:W-:Y:S01]  /*00e0*/  IMAD.MOV.U32 R8, RZ, RZ, 0x0 ;  /* 0x00000000ff087424 */ /* 0x000fe200078e00ff */
[----:B------:R-:W-:Y:S01]  /*00f0*/  MOV R9, 0x3fd80000 ;  /* 0x3fd8000000097802 */ /* 0x000fe20000000f00 */
[----:B------:R-:W-:Y:S01]  /*0100*/  BSSY.RECONVERGENT B0, `(.L_x_0) ;  /* 0x0000013000007945 */ /* 0x000fe20003800200 */
[----:B--2---:R-:W0:Y:S01]  /*0110*/  MUFU.RSQ64H R7, R5 ;  /* 0x0000000500077308 */ /* 0x004e220000001c00 */
[----:B------:R-:W-:-:S05]  /*0120*/  VIADD R6, R5, 0xfcb00000 ;  /* 0xfcb0000005067836 */ /* 0x000fca0000000000 */
[----:B------:R-:W-:Y:S01]  /*0130*/  ISETP.GE.U32.AND P0, PT, R6, 0x7ca00000, PT ;  /* 0x7ca000000600780c */ /* 0x000fe20003f06070 */
[----:B0-----:R-:W-:-:S08]  /*0140*/  DMUL R2, R6, R6 ;  /* 0x0000000606027228 */ /* 0x001fd00000000000 */
[----:B------:R-:W-:-:S08]  /*0150*/  DFMA R2, R4, -R2, 1 ;  /* 0x3ff000000402742b */ /* 0x000fd00000000802 */
[----:B------:R-:W-:Y:S02]  /*0160*/  DFMA R8, R2, R8, 0.5 ;  /* 0x3fe000000208742b */ /* 0x000fe40000000008 */
[----:B------:R-:W-:-:S08]  /*0170*/  DMUL R2, R6, R2 ;  /* 0x0000000206027228 */ /* 0x000fd00000000000 */
[----:B------:R-:W-:-:S08]  /*0180*/  DFMA R8, R8, R2, R6 ;  /* 0x000000020808722b */ /* 0x000fd00000000006 */
[----:B------:R-:W-:Y:S02]  /*0190*/  DMUL R10, R4, R8 ;  /* 0x00000008040a7228 */ /* 0x000fe40000000000 */
[----:B------:R-:W-:Y:S01]  /*01a0*/  VIADD R15, R9, 0xfff00000 ;  /* 0xfff00000090f7836 */ /* 0x000fe20000000000 */
[----:B------:R-:W-:-:S05]  /*01b0*/  MOV R14, R8 ;  /* 0x00000008000e7202 */ /* 0x000fca0000000f00 */
[----:B------:R-:W-:-:S08]  /*01c0*/  DFMA R12, R10, -R10, R4 ;  /* 0x8000000a0a0c722b */ /* 0x000fd00000000004 */
[----:B------:R-:W-:Y:S01]  /*01d0*/  DFMA R2, R12, R14, R10 ;  /* 0x0000000e0c02722b */ /* 0x000fe2000000000a */
[----:B------:R-:W-:Y:S10]  /*01e0*/  @!P0 BRA `(.L_x_1) ;  /* 0x0000000000108947 */ /* 0x000ff40003800000 */
[----:B------:R-:W-:-:S07]  /*01f0*/  MOV R2, 0x210 ;  /* 0x0000021000027802 */ /* 0x000fce0000000f00 */
[----:B------:R-:W-:Y:S05]  /*0200*/  CALL.REL.NOINC `($__internal_0_$__cuda_sm20_dsqrt_rn_f64_mediumpath_v1) ;  /* 0x0000000000247944 */ /* 0x000fea0003c00000 */
[----:B------:R-:W-:Y:S01]  /*0210*/  IMAD.MOV.U32 R2, RZ, RZ, R6 ;  /* 0x000000ffff027224 */ /* 0x000fe200078e0006 */
[----:B------:R-:W-:-:S07]  /*0220*/  MOV R3, R7 ;  /* 0x0000000700037202 */ /* 0x000fce0000000f00 */
.L_x_1:
[----:B------:R-:W-:Y:S05]  /*0230*/  BSYNC.RECONVERGENT B0 ;  /* 0x0000000000007941 */ /* 0x000fea0003800200 */
.L_x_0:
[----:B------:R-:W0:Y:S01]  /*0240*/  LDC.64 R4, c[0x0][0x390] ;  /* 0x0000e400ff047b82 */ /* 0x000e220000000a00 */
[----:B------:R-:W1:Y:S02]  /*0250*/  LDCU UR6, c[0x0][0x398] ;  /* 0x00007300ff0677ac */ /* 0x000e640008000800 */
[----:B-1----:R-:W-:-:S04]  /*0260*/  IMAD R7, R0, UR6, RZ ;  /* 0x0000000600077c24 */ /* 0x002fc8000f8e02ff */
[----:B0-----:R-:W-:-:S05]  /*0270*/  IMAD.WIDE R4, R7, 0x8, R4 ;  /* 0x0000000807047825 */ /* 0x001fca00078e0204 */
[----:B------:R-:W-:Y:S01]  /*0280*/  STG.E.64 desc[UR4][R4.64], R2 ;  /* 0x0000000204007986 */ /* 0x000fe2000c101b04 */
[----:B------:R-:W-:Y:S05]  /*0290*/  EXIT ;  /* 0x000000000000794d */ /* 0x000fea0003800000 */
        .weak           $__internal_0_$__cuda_sm20_dsqrt_rn_f64_mediumpath_v1
        .type           $__internal_0_$__cuda_sm20_dsqrt_rn_f64_mediumpath_v1,@function
        .size           $__internal_0_$__cuda_sm20_dsqrt_rn_f64_mediumpath_v1,(.L_x_7 - $__internal_0_$__cuda_sm20_dsqrt_rn_f64_mediumpath_v1)
$__internal_0_$__cuda_sm20_dsqrt_rn_f64_mediumpath_v1:
[----:B------:R-:W-:Y:S01]  /*02a0*/  ISETP.GE.U32.AND P0, PT, R6, -0x3400000, PT ;  /* 0xfcc000000600780c */ /* 0x000fe20003f06070 */
[----:B------:R-:W-:Y:S01]  /*02b0*/  BSSY.RECONVERGENT B1, `(.L_x_2) ;  /* 0x0000024000017945 */ /* 0x000fe20003800200 */
[----:B------:R-:W-:-:S11]  /*02c0*/  IMAD.MOV.U32 R9, RZ, RZ, R15 ;  /* 0x000000ffff097224 */ /* 0x000fd600078e000f */
[----:B------:R-:W-:Y:S05]  /*02d0*/  @!P0 BRA `(.L_x_3) ;  /* 0x0000000000208947 */ /* 0x000fea0003800000 */
[----:B------:R-:W-:-:S10]  /*02e0*/  DFMA.RM R8, R12, R8, R10 ;  /* 0x000000080c08722b */ /* 0x000fd4000000400a */
[----:B------:R-:W-:-:S04]  /*02f0*/  IADD3 R6, P0, PT, R8, 0x1, RZ ;  /* 0x0000000108067810 */ /* 0x000fc80007f1e0ff */
[----:B------:R-:W-:-:S06]  /*0300*/  IADD3.X R7, PT, PT, RZ, R9, RZ, P0, !PT ;  /* 0x00000009ff077210 */ /* 0x000fcc00007fe4ff */
[----:B------:R-:W-:-:S08]  /*0310*/  DFMA.RP R4, -R8, R6, R4 ;  /* 0x000000060804722b */ /* 0x000fd00000008104 */
[----:B------:R-:W-:-:S06]  /*0320*/  DSETP.GT.AND P0, PT, R4, RZ, PT ;  /* 0x000000ff0400722a */ /* 0x000fcc0003f04000 */
[----:B------:R-:W-:Y:S02]  /*0330*/  FSEL R6, R6, R8, P0 ;  /* 0x0000000806067208 */ /* 0x000fe40000000000 */
[----:B------:R-:W-:Y:S01]  /*0340*/  FSEL R7, R7, R9, P0 ;  /* 0x0000000907077208 */ /* 0x000fe20000000000 */
[----:B------:R-:W-:Y:S06]  /*0350*/  BRA `(.L_x_4) ;  /* 0x0000000000647947 */ /* 0x000fec0003800000 */
.L_x_3:
[----:B------:R-:W-:-:S14]  /*0360*/  DSETP.NE.AND P0, PT, R4, RZ, PT ;  /* 0x000000ff0400722a */ /* 0x000fdc0003f05000 */
[----:B------:R-:W-:Y:S05]  /*0370*/  @!P0 BRA `(.L_x_5) ;  /* 0x0000000000588947 */ /* 0x000fea0003800000 */
[----:B------:R-:W-:-:S13]  /*0380*/  ISETP.GE.AND P0, PT, R5, RZ, PT ;  /* 0x000000ff0500720c */ /* 0x000fda0003f06270 */
[----:B------:R-:W-:Y:S01]  /*0390*/  @!P0 IMAD.MOV.U32 R6, RZ, RZ, 0x0 ;  /* 0x00000000ff068424 */ /* 0x000fe200078e00ff */
[----:B------:R-:W-:Y:S01]  /*03a0*/  @!P0 MOV R7, 0xfff80000 ;  /* 0xfff8000000078802 */ /* 0x000fe20000000f00 */
[----:B------:R-:W-:Y:S06]  /*03b0*/  @!P0 BRA `(.L_x_4) ;  /* 0x00000000004c8947 */ /* 0x000fec0003800000 */
[----:B------:R-:W-:-:S13]  /*03c0*/  ISETP.GT.AND P0, PT, R5, 0x7fefffff, PT ;  /* 0x7fefffff0500780c */ /* 0x000fda0003f04270 */
[----:B------:R-:W-:Y:S05]  /*03d0*/  @P0 BRA `(.L_x_5) ;  /* 0x0000000000400947 */ /* 0x000fea0003800000 */
[----:B------:R-:W-:Y:S01]  /*03e0*/  DMUL R4, R4, 8.11296384146066816958e+31 ;  /* 0x4690000004047828 */ /* 0x000fe20000000000 */
[----:B------:R-:W-:Y:S01]  /*03f0*/  IMAD.MOV.U32 R6, RZ, RZ, RZ ;  /* 0x000000ffff067224 */ /* 0x000fe200078e00ff */
[----:B------:R-:W-:Y:S01]  /*0400*/  MOV R10, 0x0 ;  /* 0x00000000000a7802 */ /* 0x000fe20000000f00 */
[----:B------:R-:W-:-:S03]  /*0410*/  IMAD.MOV.U32 R11, RZ, RZ, 0x3fd80000 ;  /* 0x3fd80000ff0b7424 */ /* 0x000fc600078e00ff */
[----:B------:R-:W0:Y:S02]  /*0420*/  MUFU.RSQ64H R7, R5 ;  /* 0x0000000500077308 */ /* 0x000e240000001c00 */
[----:B0-----:R-:W-:-:S08]  /*0430*/  DMUL R8, R6, R6 ;  /* 0x0000000606087228 */ /* 0x001fd00000000000 */
[----:B------:R-:W-:-:S08]  /*0440*/  DFMA R8, R4, -R8, 1 ;  /* 0x3ff000000408742b */ /* 0x000fd00000000808 */
[----:B------:R-:W-:Y:S02]  /*0450*/  DFMA R10, R8, R10, 0.5 ;  /* 0x3fe00000080a742b */ /* 0x000fe4000000000a */
[----:B------:R-:W-:-:S08]  /*0460*/  DMUL R8, R6, R8 ;  /* 0x0000000806087228 */ /* 0x000fd00000000000 */
[----:B------:R-:W-:-:S08]  /*0470*/  DFMA R8, R10, R8, R6 ;  /* 0x000000080a08722b */ /* 0x000fd00000000006 */
[----:B------:R-:W-:Y:S02]  /*0480*/  DMUL R6, R4, R8 ;  /* 0x0000000804067228 */ /* 0x000fe40000000000 */
[----:B------:R-:W-:-:S06]  /*0490*/  IADD3 R9, PT, PT, R9, -0x100000, RZ ;  /* 0xfff0000009097810 */ /* 0x000fcc0007ffe0ff */
[----:B------:R-:W-:-:S08]  /*04a0*/  DFMA R10, R6, -R6, R4 ;  /* 0x80000006060a722b */ /* 0x000fd00000000004 */
[----:B------:R-:W-:-:S10]  /*04b0*/  DFMA R6, R8, R10, R6 ;  /* 0x0000000a0806722b */ /* 0x000fd40000000006 */
[----:B------:R-:W-:Y:S01]  /*04c0*/  VIADD R7, R7, 0xfcb00000 ;  /* 0xfcb0000007077836 */ /* 0x000fe20000000000 */
[----:B------:R-:W-:Y:S06]  /*04d0*/  BRA `(.L_x_4) ;  /* 0x0000000000047947 */ /* 0x000fec0003800000 */
.L_x_5:
[----:B------:R-:W-:-:S11]  /*04e0*/  DADD R6, R4, R4 ;  /* 0x0000000004067229 */ /* 0x000fd60000000004 */
.L_x_4:
[----:B------:R-:W-:Y:S05]  /*04f0*/  BSYNC.RECONVERGENT B1 ;  /* 0x0000000000017941 */ /* 0x000fea0003800200 */
.L_x_2:
[----:B------:R-:W-:-:S04]  /*0500*/  MOV R3, 0x0 ;  /* 0x0000000000037802 */ /* 0x000fc80000000f00 */
[----:B------:R-:W-:Y:S05]  /*0510*/  RET.REL.NODEC R2 `(sqrtKernel) ;  /* 0xfffffff802b87950 */ /* 0x000fea0003c3ffff */
.L_x_6:
[----:B------:R-:W-:-:S00]  /*0520*/  BRA `(.L_x_6) ;  /* 0xfffffffc00fc7947 */ /* 0x000fc0000383ffff */
[----:B------:R-:W-:-:S00]  /*0530*/  NOP ;  /* 0x0000000000007918 */ /* 0x000fc00000000000 */
        /* <DEDUP_REMOVED lines=12> */
.L_x_7:


//--------------------- .nv.shared.reserved.0     --------------------------
	.section	.nv.shared.reserved.0,"aw",@nobits
	.weak		__nv_reservedSMEM_offset_0_alias
	.size		__nv_reservedSMEM_offset_0_alias, 0, 64
	.other		__nv_reservedSMEM_offset_0_alias,@"STO_CUDA_RESERVED_SHARED STV_DEFAULT"
__nv_reservedSMEM_offset_0_alias:
	.zero		0
	.zero		64


//--------------------- .nv.constant0.sqrtKernel  --------------------------
	.section	.nv.constant0.sqrtKernel,"a",@progbits
	.sectionflags	@""
	.align	4
.nv.constant0.sqrtKernel:
	.zero		928


//--------------------- SYMBOLS --------------------------

	.type		.nv.reservedSmem.offset0,@object
	.size		.nv.reservedSmem.offset0,0x4
